//
// Generated by NVIDIA NVVM Compiler
//
// Compiler Build ID: CL-36424714
// Cuda compilation tools, release 13.0, V13.0.88
// Based on NVVM 20.0.0
//

.version 9.0
.target sm_100
.address_size 64

	// .globl	_Z12matrixMulGPUPiS_S_i

.visible .entry _Z12matrixMulGPUPiS_S_i(
	.param .u64 .ptr .align 1 _Z12matrixMulGPUPiS_S_i_param_0,
	.param .u64 .ptr .align 1 _Z12matrixMulGPUPiS_S_i_param_1,
	.param .u64 .ptr .align 1 _Z12matrixMulGPUPiS_S_i_param_2,
	.param .u32 _Z12matrixMulGPUPiS_S_i_param_3
)
{
	.reg .pred 	%p<10>;
	.reg .b32 	%r<105>;
	.reg .b64 	%rd<67>;

	ld.param.u64 	%rd14, [_Z12matrixMulGPUPiS_S_i_param_0];
	ld.param.u64 	%rd15, [_Z12matrixMulGPUPiS_S_i_param_1];
	ld.param.u32 	%r30, [_Z12matrixMulGPUPiS_S_i_param_3];
	cvta.to.global.u64 	%rd1, %rd15;
	cvta.to.global.u64 	%rd2, %rd14;
	mov.u32 	%r31, %ctaid.y;
	mov.u32 	%r32, %ntid.y;
	mov.u32 	%r33, %tid.y;
	mad.lo.s32 	%r1, %r31, %r32, %r33;
	mov.u32 	%r34, %ctaid.x;
	mov.u32 	%r35, %ntid.x;
	mov.u32 	%r36, %tid.x;
	mad.lo.s32 	%r2, %r34, %r35, %r36;
	max.s32 	%r37, %r1, %r2;
	setp.ge.s32 	%p1, %r37, %r30;
	@%p1 bra 	$L__BB0_13;
	mul.lo.s32 	%r3, %r30, %r1;
	and.b32  	%r4, %r30, 7;
	setp.lt.u32 	%p2, %r30, 8;
	mov.b32 	%r99, 0;
	mov.u32 	%r104, %r99;
	@%p2 bra 	$L__BB0_4;
	and.b32  	%r99, %r30, 2147483640;
	neg.s32 	%r93, %r99;
	mul.wide.s32 	%rd16, %r30, 4;
	add.s64 	%rd3, %rd1, %rd16;
	shl.b32 	%r7, %r30, 3;
	mul.wide.s32 	%rd17, %r30, 8;
	add.s64 	%rd4, %rd1, %rd17;
	mul.wide.s32 	%rd18, %r30, 12;
	add.s64 	%rd5, %rd1, %rd18;
	mul.wide.s32 	%rd19, %r30, 16;
	add.s64 	%rd6, %rd1, %rd19;
	mul.wide.s32 	%rd20, %r30, 20;
	add.s64 	%rd7, %rd1, %rd20;
	mul.wide.s32 	%rd21, %r30, 24;
	add.s64 	%rd8, %rd1, %rd21;
	mul.wide.s32 	%rd22, %r30, 28;
	add.s64 	%rd9, %rd1, %rd22;
	mul.wide.u32 	%rd23, %r3, 4;
	add.s64 	%rd24, %rd23, %rd2;
	add.s64 	%rd66, %rd24, 16;
	mov.b32 	%r104, 0;
	mov.u32 	%r92, %r2;
$L__BB0_3:
	.pragma "nounroll";
	mul.wide.s32 	%rd25, %r92, 4;
	add.s64 	%rd26, %rd3, %rd25;
	add.s64 	%rd27, %rd4, %rd25;
	add.s64 	%rd28, %rd5, %rd25;
	add.s64 	%rd29, %rd6, %rd25;
	add.s64 	%rd30, %rd7, %rd25;
	add.s64 	%rd31, %rd8, %rd25;
	add.s64 	%rd32, %rd9, %rd25;
	add.s64 	%rd33, %rd1, %rd25;
	ld.global.u32 	%r41, [%rd66+-16];
	ld.global.u32 	%r42, [%rd33];
	mad.lo.s32 	%r43, %r42, %r41, %r104;
	ld.global.u32 	%r44, [%rd66+-12];
	ld.global.u32 	%r45, [%rd26];
	mad.lo.s32 	%r46, %r45, %r44, %r43;
	ld.global.u32 	%r47, [%rd66+-8];
	ld.global.u32 	%r48, [%rd27];
	mad.lo.s32 	%r49, %r48, %r47, %r46;
	ld.global.u32 	%r50, [%rd66+-4];
	ld.global.u32 	%r51, [%rd28];
	mad.lo.s32 	%r52, %r51, %r50, %r49;
	ld.global.u32 	%r53, [%rd66];
	ld.global.u32 	%r54, [%rd29];
	mad.lo.s32 	%r55, %r54, %r53, %r52;
	ld.global.u32 	%r56, [%rd66+4];
	ld.global.u32 	%r57, [%rd30];
	mad.lo.s32 	%r58, %r57, %r56, %r55;
	ld.global.u32 	%r59, [%rd66+8];
	ld.global.u32 	%r60, [%rd31];
	mad.lo.s32 	%r61, %r60, %r59, %r58;
	ld.global.u32 	%r62, [%rd66+12];
	ld.global.u32 	%r63, [%rd32];
	mad.lo.s32 	%r104, %r63, %r62, %r61;
	add.s32 	%r93, %r93, 8;
	add.s32 	%r92, %r92, %r7;
	add.s64 	%rd66, %rd66, 32;
	setp.ne.s32 	%p3, %r93, 0;
	@%p3 bra 	$L__BB0_3;
$L__BB0_4:
	setp.eq.s32 	%p4, %r4, 0;
	@%p4 bra 	$L__BB0_12;
	and.b32  	%r17, %r30, 3;
	setp.lt.u32 	%p5, %r4, 4;
	@%p5 bra 	$L__BB0_7;
	add.s32 	%r65, %r99, %r3;
	mul.wide.u32 	%rd34, %r65, 4;
	add.s64 	%rd35, %rd2, %rd34;
	ld.global.u32 	%r66, [%rd35];
	mad.lo.s32 	%r67, %r99, %r30, %r2;
	mul.wide.s32 	%rd36, %r67, 4;
	add.s64 	%rd37, %rd1, %rd36;
	ld.global.u32 	%r68, [%rd37];
	mad.lo.s32 	%r69, %r68, %r66, %r104;
	cvt.u64.u32 	%rd38, %r3;
	cvt.u64.u32 	%rd39, %r99;
	add.s64 	%rd40, %rd39, %rd38;
	shl.b64 	%rd41, %rd40, 2;
	add.s64 	%rd42, %rd2, %rd41;
	ld.global.u32 	%r70, [%rd42+4];
	mul.wide.s32 	%rd43, %r30, 4;
	add.s64 	%rd44, %rd37, %rd43;
	ld.global.u32 	%r71, [%rd44];
	mad.lo.s32 	%r72, %r71, %r70, %r69;
	ld.global.u32 	%r73, [%rd42+8];
	add.s64 	%rd45, %rd44, %rd43;
	ld.global.u32 	%r74, [%rd45];
	mad.lo.s32 	%r75, %r74, %r73, %r72;
	ld.global.u32 	%r76, [%rd42+12];
	add.s64 	%rd46, %rd45, %rd43;
	ld.global.u32 	%r77, [%rd46];
	mad.lo.s32 	%r104, %r77, %r76, %r75;
	add.s32 	%r99, %r99, 4;
$L__BB0_7:
	setp.eq.s32 	%p6, %r17, 0;
	@%p6 bra 	$L__BB0_12;
	setp.eq.s32 	%p7, %r17, 1;
	@%p7 bra 	$L__BB0_10;
	add.s32 	%r79, %r99, %r3;
	mul.wide.u32 	%rd47, %r79, 4;
	add.s64 	%rd48, %rd2, %rd47;
	ld.global.u32 	%r80, [%rd48];
	mad.lo.s32 	%r81, %r99, %r30, %r2;
	mul.wide.s32 	%rd49, %r81, 4;
	add.s64 	%rd50, %rd1, %rd49;
	ld.global.u32 	%r82, [%rd50];
	mad.lo.s32 	%r83, %r82, %r80, %r104;
	cvt.u64.u32 	%rd51, %r3;
	cvt.u64.u32 	%rd52, %r99;
	add.s64 	%rd53, %rd52, %rd51;
	shl.b64 	%rd54, %rd53, 2;
	add.s64 	%rd55, %rd2, %rd54;
	ld.global.u32 	%r84, [%rd55+4];
	mul.wide.s32 	%rd56, %r30, 4;
	add.s64 	%rd57, %rd50, %rd56;
	ld.global.u32 	%r85, [%rd57];
	mad.lo.s32 	%r104, %r85, %r84, %r83;
	add.s32 	%r99, %r99, 2;
$L__BB0_10:
	and.b32  	%r86, %r30, 1;
	setp.eq.b32 	%p8, %r86, 1;
	not.pred 	%p9, %p8;
	@%p9 bra 	$L__BB0_12;
	add.s32 	%r87, %r99, %r3;
	mul.wide.u32 	%rd58, %r87, 4;
	add.s64 	%rd59, %rd2, %rd58;
	ld.global.u32 	%r88, [%rd59];
	mad.lo.s32 	%r89, %r99, %r30, %r2;
	mul.wide.s32 	%rd60, %r89, 4;
	add.s64 	%rd61, %rd1, %rd60;
	ld.global.u32 	%r90, [%rd61];
	mad.lo.s32 	%r104, %r90, %r88, %r104;
$L__BB0_12:
	ld.param.u64 	%rd65, [_Z12matrixMulGPUPiS_S_i_param_2];
	add.s32 	%r91, %r3, %r2;
	cvta.to.global.u64 	%rd62, %rd65;
	mul.wide.s32 	%rd63, %r91, 4;
	add.s64 	%rd64, %rd62, %rd63;
	st.global.u32 	[%rd64], %r104;
$L__BB0_13:
	ret;

}


// ===== COMPILED SASS (sm_100) =====

	.target	sm_100

	.elftype	@"ET_EXEC"


//--------------------- .note.nv.tkinfo           --------------------------
	.section	.note.nv.tkinfo,"",@"SHT_NOTE"
	.sectionflags	@"SHF_NOTE_NV_TKINFO"
	.tkinfo
        /*0018*/ 	.word	0x00000002
        /*0030*/ 	.string	""
        /*0030*/ 	.string	"ptxas"
        /*0030*/ 	.string	"Cuda compilation tools, release 13.0, V13.0.88"
        /*0030*/ 	.string	"Build cuda_13.0.r13.0/compiler.36424714_0"
        /*0030*/ 	.string	"-arch sm_100 -m 64 "



//--------------------- .note.nv.cuinfo           --------------------------
	.section	.note.nv.cuinfo,"",@"SHT_NOTE"
	.sectionflags	@"SHF_NOTE_NV_CUINFO"
        /*0018*/ 	.short	0x0002
        /*001a*/ 	.short	0x0064
        /*001c*/ 	.short	0x0082
	.zero		2


//--------------------- .nv.info                  --------------------------
	.section	.nv.info,"",@"SHT_CUDA_INFO"
	.align	4


	//----- nvinfo : EIATTR_REGCOUNT
	.align		4
        /*0000*/ 	.byte	0x04, 0x2f
        /*0002*/ 	.short	(.L_1 - .L_0)
	.align		4
.L_0:
        /*0004*/ 	.word	index@(_Z12matrixMulGPUPiS_S_i)
        /*0008*/ 	.word	0x0000001e


	//----- nvinfo : EIATTR_FRAME_SIZE
	.align		4
.L_1:
        /*000c*/ 	.byte	0x04, 0x11
        /*000e*/ 	.short	(.L_3 - .L_2)
	.align		4
.L_2:
        /*0010*/ 	.word	index@(_Z12matrixMulGPUPiS_S_i)
        /*0014*/ 	.word	0x00000000


	//----- nvinfo : EIATTR_MIN_STACK_SIZE
	.align		4
.L_3:
        /*0018*/ 	.byte	0x04, 0x12
        /*001a*/ 	.short	(.L_5 - .L_4)
	.align		4
.L_4:
        /*001c*/ 	.word	index@(_Z12matrixMulGPUPiS_S_i)
        /*0020*/ 	.word	0x00000000
.L_5:


//--------------------- .nv.compat                --------------------------
	.section	.nv.compat,"",@"SHT_CUDA_COMPAT_INFO"
	.align	4
        /*0000*/ 	.byte	0x02, 0x09, 0x00, 0x00, 0x02, 0x02, 0x01, 0x00, 0x02, 0x05, 0x05, 0x00, 0x03, 0x07, 0x01, 0x01
        /*0010*/ 	.byte	0x02, 0x03, 0x00, 0x00, 0x02, 0x06, 0x01, 0x00, 0x04, 0x0b, 0x08, 0x00, 0x09, 0x00, 0x00, 0x00
        /*0020*/ 	.byte	0x00, 0x00, 0x00, 0x00


//--------------------- .nv.info._Z12matrixMulGPUPiS_S_i --------------------------
	.section	.nv.info._Z12matrixMulGPUPiS_S_i,"",@"SHT_CUDA_INFO"
	.sectionflags	@""
	.align	4


	//----- nvinfo : EIATTR_CUDA_API_VERSION
	.align		4
        /*0000*/ 	.byte	0x04, 0x37
        /*0002*/ 	.short	(.L_7 - .L_6)
.L_6:
        /*0004*/ 	.word	0x00000082


	//----- nvinfo : EIATTR_KPARAM_INFO
	.align		4
.L_7:
        /*0008*/ 	.byte	0x04, 0x17
        /*000a*/ 	.short	(.L_9 - .L_8)
.L_8:
        /*000c*/ 	.word	0x00000000
        /*0010*/ 	.short	0x0003
        /*0012*/ 	.short	0x0018
        /*0014*/ 	.byte	0x00, 0xf0, 0x11, 0x00


	//----- nvinfo : EIATTR_KPARAM_INFO
	.align		4
.L_9:
        /*0018*/ 	.byte	0x04, 0x17
        /*001a*/ 	.short	(.L_11 - .L_10)
.L_10:
        /*001c*/ 	.word	0x00000000
        /*0020*/ 	.short	0x0002
        /*0022*/ 	.short	0x0010
        /*0024*/ 	.byte	0x00, 0xf5, 0x21, 0x00


	//----- nvinfo : EIATTR_KPARAM_INFO
	.align		4
.L_11:
        /*0028*/ 	.byte	0x04, 0x17
        /*002a*/ 	.short	(.L_13 - .L_12)
.L_12:
        /*002c*/ 	.word	0x00000000
        /*0030*/ 	.short	0x0001
        /*0032*/ 	.short	0x0008
        /*0034*/ 	.byte	0x00, 0xf5, 0x21, 0x00


	//----- nvinfo : EIATTR_KPARAM_INFO
	.align		4
.L_13:
        /*0038*/ 	.byte	0x04, 0x17
        /*003a*/ 	.short	(.L_15 - .L_14)
.L_14:
        /*003c*/ 	.word	0x00000000
        /*0040*/ 	.short	0x0000
        /*0042*/ 	.short	0x0000
        /*0044*/ 	.byte	0x00, 0xf5, 0x21, 0x00


	//----- nvinfo : EIATTR_SPARSE_MMA_MASK
	.align		4
.L_15:
        /*0048*/ 	.byte	0x03, 0x50
        /*004a*/ 	.short	0x0000


	//----- nvinfo : EIATTR_MAXREG_COUNT
	.align		4
        /*004c*/ 	.byte	0x03, 0x1b
        /*004e*/ 	.short	0x00ff


	//----- nvinfo : EIATTR_MERCURY_ISA_VERSION
	.align		4
        /*0050*/ 	.byte	0x03, 0x5f
        /*0052*/ 	.short	0x0101


	//----- nvinfo : EIATTR_VRC_CTA_INIT_COUNT
	.align		4
        /*0054*/ 	.byte	0x02, 0x4a
	.zero		1
	.zero		1


	//----- nvinfo : EIATTR_EXIT_INSTR_OFFSETS
	.align		4
        /*0058*/ 	.byte	0x04, 0x1c
        /*005a*/ 	.short	(.L_17 - .L_16)


	//   ....[0]....
.L_16:
        /*005c*/ 	.word	0x000000c0


	//   ....[1]....
        /*0060*/ 	.word	0x00000a90


	//----- nvinfo : EIATTR_CBANK_PARAM_SIZE
	.align		4
.L_17:
        /*0064*/ 	.byte	0x03, 0x19
        /*0066*/ 	.short	0x001c


	//----- nvinfo : EIATTR_PARAM_CBANK
	.align		4
        /*0068*/ 	.byte	0x04, 0x0a
        /*006a*/ 	.short	(.L_19 - .L_18)
	.align		4
.L_18:
        /*006c*/ 	.word	index@(.nv.constant0._Z12matrixMulGPUPiS_S_i)
        /*0070*/ 	.short	0x0380
        /*0072*/ 	.short	0x001c


	//----- nvinfo : EIATTR_SW_WAR
	.align		4
.L_19:
        /*0074*/ 	.byte	0x04, 0x36
        /*0076*/ 	.short	(.L_21 - .L_20)
.L_20:
        /*0078*/ 	.word	0x00000008
.L_21:


//--------------------- .nv.callgraph             --------------------------
	.section	.nv.callgraph,"",@"SHT_CUDA_CALLGRAPH"
	.align	4
	.sectionentsize	8
	.align		4
        /*0000*/ 	.word	0x00000000
	.align		4
        /*0004*/ 	.word	0xffffffff
	.align		4
        /*0008*/ 	.word	0x00000000
	.align		4
        /*000c*/ 	.word	0xfffffffe
	.align		4
        /*0010*/ 	.word	0x00000000
	.align		4
        /*0014*/ 	.word	0xfffffffd
	.align		4
        /*0018*/ 	.word	0x00000000
	.align		4
        /*001c*/ 	.word	0xfffffffc


//--------------------- .text._Z12matrixMulGPUPiS_S_i --------------------------
	.section	.text._Z12matrixMulGPUPiS_S_i,"ax",@progbits
	.align	128
        .global         _Z12matrixMulGPUPiS_S_i
        .type           _Z12matrixMulGPUPiS_S_i,@function
        .size           _Z12matrixMulGPUPiS_S_i,(.L_x_5 - _Z12matrixMulGPUPiS_S_i)
        .other          _Z12matrixMulGPUPiS_S_i,@"STO_CUDA_ENTRY STV_DEFAULT"
_Z12matrixMulGPUPiS_S_i:
.text._Z12matrixMulGPUPiS_S_i:
[----:B------:R-:W-:Y:S01]  /*0000*/  LDC R1, c[0x0][0x37c] ;  /* 0x0000df00ff017b82 */ /* 0x000fe20000000800 */
[----:B------:R-:W0:Y:S07]  /*0010*/  S2R R0, SR_TID.Y ;  /* 0x0000000000007919 */ /* 0x000e2e0000002200 */
[----:B------:R-:W0:Y:S01]  /*0020*/  S2UR UR4, SR_CTAID.Y ;  /* 0x00000000000479c3 */ /* 0x000e220000002600 */
[----:B------:R-:W1:Y:S01]  /*0030*/  LDCU UR20, c[0x0][0x398] ;  /* 0x00007300ff1477ac */ /* 0x000e620008000800 */
[----:B------:R-:W2:Y:S06]  /*0040*/  S2R R3, SR_TID.X ;  /* 0x0000000000037919 */ /* 0x000eac0000002100 */
[----:B------:R-:W0:Y:S08]  /*0050*/  LDC R13, c[0x0][0x364] ;  /* 0x0000d900ff0d7b82 */ /* 0x000e300000000800 */
[----:B------:R-:W2:Y:S08]  /*0060*/  S2UR UR5, SR_CTAID.X ;  /* 0x00000000000579c3 */ /* 0x000eb00000002500 */
[----:B------:R-:W2:Y:S01]  /*0070*/  LDC R2, c[0x0][0x360] ;  /* 0x0000d800ff027b82 */ /* 0x000ea20000000800 */
[----:B0-----:R-:W-:-:S02]  /*0080*/  IMAD R13, R13, UR4, R0 ;  /* 0x000000040d0d7c24 */ /* 0x001fc4000f8e0200 */
[----:B--2---:R-:W-:-:S05]  /*0090*/  IMAD R0, R2, UR5, R3 ;  /* 0x0000000502007c24 */ /* 0x004fca000f8e0203 */
[----:B------:R-:W-:-:S04]  /*00a0*/  VIMNMX R2, PT, PT, R13, R0, !PT ;  /* 0x000000000d027248 */ /* 0x000fc80007fe0100 */
[----:B-1----:R-:W-:-:S13]  /*00b0*/  ISETP.GE.AND P0, PT, R2, UR20, PT ;  /* 0x0000001402007c0c */ /* 0x002fda000bf06270 */
[----:B------:R-:W-:Y:S05]  /*00c0*/  @P0 EXIT ;  /* 0x000000000000094d */ /* 0x000fea0003800000 */
[----:B------:R-:W-:Y:S01]  /*00d0*/  UISETP.GE.U32.AND UP0, UPT, UR20, 0x8, UPT ;  /* 0x000000081400788c */ /* 0x000fe2000bf06070 */
[----:B------:R-:W-:Y:S02]  /*00e0*/  HFMA2 R12, -RZ, RZ, 0, 0 ;  /* 0x00000000ff0c7431 */ /* 0x000fe400000001ff */
[----:B------:R-:W-:Y:S01]  /*00f0*/  IMAD R13, R13, UR20, RZ ;  /* 0x000000140d0d7c24 */ /* 0x000fe2000f8e02ff */
[----:B------:R-:W-:Y:S01]  /*0100*/  UMOV UR4, URZ ;  /* 0x000000ff00047c82 */ /* 0x000fe20008000000 */
[----:B------:R-:W0:Y:S04]  /*0110*/  LDCU.64 UR18, c[0x0][0x358] ;  /* 0x00006b00ff1277ac */ /* 0x000e280008000a00 */
[----:B------:R-:W-:Y:S05]  /*0120*/  BRA.U !UP0, `(.L_x_0) ;  /* 0x0000000508047547 */ /* 0x000fea000b800000 */
[----:B------:R-:W1:Y:S01]  /*0130*/  LDCU.128 UR24, c[0x0][0x380] ;  /* 0x00007000ff1877ac */ /* 0x000e620008000c00 */
[----:B------:R-:W-:Y:S02]  /*0140*/  MOV R12, RZ ;  /* 0x000000ff000c7202 */ /* 0x000fe40000000f00 */
[----:B------:R-:W-:Y:S01]  /*0150*/  MOV R14, R0 ;  /* 0x00000000000e7202 */ /* 0x000fe20000000f00 */
[----:B------:R-:W-:-:S04]  /*0160*/  ULOP3.LUT UR4, UR20, 0x7ffffff8, URZ, 0xc0, !UPT ;  /* 0x7ffffff814047892 */ /* 0x000fc8000f8ec0ff */
[----:B------:R-:W-:Y:S01]  /*0170*/  UIADD3 UR5, UPT, UPT, -UR4, URZ, URZ ;  /* 0x000000ff04057290 */ /* 0x000fe2000fffe1ff */
[----:B-1----:R-:W-:Y:S01]  /*0180*/  MOV R2, UR24 ;  /* 0x0000001800027c02 */ /* 0x002fe20008000f00 */
[----:B------:R-:W-:Y:S01]  /*0190*/  UIMAD.WIDE UR6, UR20, 0x8, UR26 ;  /* 0x00000008140678a5 */ /* 0x000fe2000f8e021a */
[----:B------:R-:W-:Y:S01]  /*01a0*/  MOV R3, UR25 ;  /* 0x0000001900037c02 */ /* 0x000fe20008000f00 */
[----:B------:R-:W-:Y:S02]  /*01b0*/  UIMAD.WIDE UR8, UR20, 0xc, UR26 ;  /* 0x0000000c140878a5 */ /* 0x000fe4000f8e021a */
[----:B------:R-:W-:Y:S01]  /*01c0*/  UIMAD.WIDE UR10, UR20, 0x10, UR26 ;  /* 0x00000010140a78a5 */ /* 0x000fe2000f8e021a */
[----:B------:R-:W-:Y:S01]  /*01d0*/  IMAD.WIDE.U32 R2, R13, 0x4, R2 ;  /* 0x000000040d027825 */ /* 0x000fe200078e0002 */
[----:B------:R-:W-:Y:S02]  /*01e0*/  UIMAD.WIDE UR12, UR20, 0x14, UR26 ;  /* 0x00000014140c78a5 */ /* 0x000fe4000f8e021a */
[----:B------:R-:W-:Y:S01]  /*01f0*/  UIMAD.WIDE UR14, UR20, 0x18, UR26 ;  /* 0x00000018140e78a5 */ /* 0x000fe2000f8e021a */
[----:B------:R-:W-:Y:S01]  /*0200*/  IADD3 R2, P0, PT, R2, 0x10, RZ ;  /* 0x0000001002027810 */ /* 0x000fe20007f1e0ff */
[----:B------:R-:W-:-:S03]  /*0210*/  UIMAD.WIDE UR16, UR20, 0x1c, UR26 ;  /* 0x0000001c141078a5 */ /* 0x000fc6000f8e021a */
[----:B------:R-:W-:-:S09]  /*0220*/  IADD3.X R3, PT, PT, RZ, R3, RZ, P0, !PT ;  /* 0x00000003ff037210 */ /* 0x000fd200007fe4ff */
.L_x_1:
[----:B------:R-:W-:Y:S01]  /*0230*/  UIMAD.WIDE UR22, UR20, 0x4, UR26 ;  /* 0x00000004141678a5 */ /* 0x000fe2000f8e021a */
[----:B------:R-:W-:Y:S02]  /*0240*/  IMAD.MOV.U32 R23, RZ, RZ, 0x4 ;  /* 0x00000004ff177424 */ /* 0x000fe400078e00ff */
[----:B------:R-:W-:Y:S01]  /*0250*/  HFMA2 R11, -RZ, RZ, 0, 2.384185791015625e-07 ;  /* 0x00000004ff0b7431 */ /* 0x000fe200000001ff */
[----:B------:R-:W-:Y:S01]  /*0260*/  MOV R25, 0x4 ;  /* 0x0000000400197802 */ /* 0x000fe20000000f00 */
[----:B0-----:R-:W2:Y:S01]  /*0270*/  LDG.E R21, desc[UR18][R2.64+-0x10] ;  /* 0xfffff01202157981 */ /* 0x001ea2000c1e1900 */
[C---:B------:R-:W-:Y:S01]  /*0280*/  IMAD.WIDE R22, R14.reuse, R23, UR26 ;  /* 0x0000001a0e167e25 */ /* 0x040fe2000f8e0217 */
[----:B------:R-:W-:Y:S02]  /*0290*/  MOV R8, UR22 ;  /* 0x0000001600087c02 */ /* 0x000fe40008000f00 */
[----:B------:R-:W-:Y:S01]  /*02a0*/  MOV R9, UR23 ;  /* 0x0000001700097c02 */ /* 0x000fe20008000f00 */
[----:B------:R-:W3:Y:S02]  /*02b0*/  LDG.E R19, desc[UR18][R2.64+-0xc] ;  /* 0xfffff41202137981 */ /* 0x000ee4000c1e1900 */
[----:B------:R-:W-:-:S02]  /*02c0*/  IMAD.WIDE R8, R14, 0x4, R8 ;  /* 0x000000040e087825 */ /* 0x000fc400078e0208 */
[----:B------:R-:W2:Y:S01]  /*02d0*/  LDG.E R22, desc[UR18][R22.64] ;  /* 0x0000001216167981 */ /* 0x000ea2000c1e1900 */
[----:B------:R-:W-:Y:S01]  /*02e0*/  MOV R5, 0x4 ;  /* 0x0000000400057802 */ /* 0x000fe20000000f00 */
[C---:B------:R-:W-:Y:S02]  /*02f0*/  IMAD.WIDE R24, R14.reuse, R25, UR6 ;  /* 0x000000060e187e25 */ /* 0x040fe4000f8e0219 */
[----:B------:R0:W3:Y:S02]  /*0300*/  LDG.E R20, desc[UR18][R8.64] ;  /* 0x0000001208147981 */ /* 0x0000e4000c1e1900 */
[----:B------:R-:W-:Y:S02]  /*0310*/  IMAD.WIDE R10, R14, R11, UR8 ;  /* 0x000000080e0a7e25 */ /* 0x000fe4000f8e020b */
[----:B------:R-:W4:Y:S04]  /*0320*/  LDG.E R18, desc[UR18][R24.64] ;  /* 0x0000001218127981 */ /* 0x000f28000c1e1900 */
[----:B------:R-:W4:Y:S01]  /*0330*/  LDG.E R17, desc[UR18][R2.64+-0x8] ;  /* 0xfffff81202117981 */ /* 0x000f22000c1e1900 */
[----:B0-----:R-:W-:-:S02]  /*0340*/  HFMA2 R9, -RZ, RZ, 0, 2.384185791015625e-07 ;  /* 0x00000004ff097431 */ /* 0x001fc400000001ff */
[----:B------:R-:W-:Y:S01]  /*0350*/  IMAD.MOV.U32 R7, RZ, RZ, 0x4 ;  /* 0x00000004ff077424 */ /* 0x000fe200078e00ff */
[----:B------:R0:W5:Y:S01]  /*0360*/  LDG.E R16, desc[UR18][R10.64] ;  /* 0x000000120a107981 */ /* 0x000162000c1e1900 */
[----:B------:R-:W-:-:S03]  /*0370*/  IMAD.WIDE R4, R14, R5, UR10 ;  /* 0x0000000a0e047e25 */ /* 0x000fc6000f8e0205 */
[----:B------:R-:W5:Y:S01]  /*0380*/  LDG.E R15, desc[UR18][R2.64+-0x4] ;  /* 0xfffffc12020f7981 */ /* 0x000f62000c1e1900 */
[C---:B------:R-:W-:Y:S01]  /*0390*/  IMAD.WIDE R6, R14.reuse, R7, UR12 ;  /* 0x0000000c0e067e25 */ /* 0x040fe2000f8e0207 */
[----:B------:R-:W-:Y:S02]  /*03a0*/  MOV R27, 0x4 ;  /* 0x00000004001b7802 */ /* 0x000fe40000000f00 */
[----:B------:R1:W5:Y:S01]  /*03b0*/  LDG.E R4, desc[UR18][R4.64] ;  /* 0x0000001204047981 */ /* 0x000362000c1e1900 */
[----:B------:R-:W-:-:S03]  /*03c0*/  IMAD.WIDE R8, R14, R9, UR14 ;  /* 0x0000000e0e087e25 */ /* 0x000fc6000f8e0209 */
[----:B------:R-:W5:Y:S01]  /*03d0*/  LDG.E R23, desc[UR18][R2.64] ;  /* 0x0000001202177981 */ /* 0x000f62000c1e1900 */
[----:B0-----:R-:W-:-:S03]  /*03e0*/  IMAD.WIDE R10, R14, R27, UR16 ;  /* 0x000000100e0a7e25 */ /* 0x001fc6000f8e021b */
[----:B------:R-:W5:Y:S04]  /*03f0*/  LDG.E R7, desc[UR18][R6.64] ;  /* 0x0000001206077981 */ /* 0x000f68000c1e1900 */
[----:B------:R-:W5:Y:S04]  /*0400*/  LDG.E R24, desc[UR18][R2.64+0x4] ;  /* 0x0000041202187981 */ /* 0x000f68000c1e1900 */
[----:B------:R-:W5:Y:S04]  /*0410*/  LDG.E R8, desc[UR18][R8.64] ;  /* 0x0000001208087981 */ /* 0x000f68000c1e1900 */
[----:B------:R-:W5:Y:S04]  /*0420*/  LDG.E R25, desc[UR18][R2.64+0x8] ;  /* 0x0000081202197981 */ /* 0x000f68000c1e1900 */
[----:B------:R-:W5:Y:S04]  /*0430*/  LDG.E R10, desc[UR18][R10.64] ;  /* 0x000000120a0a7981 */ /* 0x000f68000c1e1900 */
[----:B------:R0:W5:Y:S01]  /*0440*/  LDG.E R27, desc[UR18][R2.64+0xc] ;  /* 0x00000c12021b7981 */ /* 0x000162000c1e1900 */
[----:B------:R-:W-:-:S04]  /*0450*/  UIADD3 UR5, UPT, UPT, UR5, 0x8, URZ ;  /* 0x0000000805057890 */ /* 0x000fc8000fffe0ff */
[----:B------:R-:W-:Y:S01]  /*0460*/  UISETP.NE.AND UP0, UPT, UR5, URZ, UPT ;  /* 0x000000ff0500728c */ /* 0x000fe2000bf05270 */
[----:B-1----:R-:W-:Y:S02]  /*0470*/  MOV R5, UR20 ;  /* 0x0000001400057c02 */ /* 0x002fe40008000f00 */
[----:B0-----:R-:W-:Y:S02]  /*0480*/  IADD3 R2, P0, PT, R2, 0x20, RZ ;  /* 0x0000002002027810 */ /* 0x001fe40007f1e0ff */
[----:B------:R-:W-:Y:S02]  /*0490*/  LEA R14, R5, R14, 0x3 ;  /* 0x0000000e050e7211 */ /* 0x000fe400078e18ff */
[----:B------:R-:W-:Y:S01]  /*04a0*/  IADD3.X R3, PT, PT, RZ, R3, RZ, P0, !PT ;  /* 0x00000003ff037210 */ /* 0x000fe200007fe4ff */
[----:B--2---:R-:W-:-:S04]  /*04b0*/  IMAD R21, R21, R22, R12 ;  /* 0x0000001615157224 */ /* 0x004fc800078e020c */
[----:B---3--:R-:W-:-:S04]  /*04c0*/  IMAD R19, R19, R20, R21 ;  /* 0x0000001413137224 */ /* 0x008fc800078e0215 */
[----:B----4-:R-:W-:-:S04]  /*04d0*/  IMAD R17, R17, R18, R19 ;  /* 0x0000001211117224 */ /* 0x010fc800078e0213 */
[----:B-----5:R-:W-:-:S04]  /*04e0*/  IMAD R15, R15, R16, R17 ;  /* 0x000000100f0f7224 */ /* 0x020fc800078e0211 */
[----:B------:R-:W-:-:S04]  /*04f0*/  IMAD R4, R23, R4, R15 ;  /* 0x0000000417047224 */ /* 0x000fc800078e020f */
[----:B------:R-:W-:-:S04]  /*0500*/  IMAD R4, R24, R7, R4 ;  /* 0x0000000718047224 */ /* 0x000fc800078e0204 */
[----:B------:R-:W-:-:S04]  /*0510*/  IMAD R4, R25, R8, R4 ;  /* 0x0000000819047224 */ /* 0x000fc800078e0204 */
[----:B------:R-:W-:Y:S01]  /*0520*/  IMAD R12, R27, R10, R4 ;  /* 0x0000000a1b0c7224 */ /* 0x000fe200078e0204 */
[----:B------:R-:W-:Y:S06]  /*0530*/  BRA.U UP0, `(.L_x_1) ;  /* 0xfffffffd003c7547 */ /* 0x000fec000b83ffff */
.L_x_0:
[----:B------:R-:W-:-:S04]  /*0540*/  ULOP3.LUT UR6, UR20, 0x7, URZ, 0xc0, !UPT ;  /* 0x0000000714067892 */ /* 0x000fc8000f8ec0ff */
[----:B------:R-:W-:-:S09]  /*0550*/  UISETP.NE.AND UP0, UPT, UR6, URZ, UPT ;  /* 0x000000ff0600728c */ /* 0x000fd2000bf05270 */
[----:B------:R-:W-:Y:S05]  /*0560*/  BRA.U !UP0, `(.L_x_2) ;  /* 0x0000000508387547 */ /* 0x000fea000b800000 */
[----:B------:R-:W-:Y:S02]  /*0570*/  UISETP.GE.U32.AND UP0, UPT, UR6, 0x4, UPT ;  /* 0x000000040600788c */ /* 0x000fe4000bf06070 */
[----:B------:R-:W-:-:S04]  /*0580*/  ULOP3.LUT UR5, UR20, 0x3, URZ, 0xc0, !UPT ;  /* 0x0000000314057892 */ /* 0x000fc8000f8ec0ff */
[----:B------:R-:W-:-:S03]  /*0590*/  UISETP.NE.AND UP1, UPT, UR5, URZ, UPT ;  /* 0x000000ff0500728c */ /* 0x000fc6000bf25270 */
[----:B------:R-:W-:Y:S08]  /*05a0*/  BRA.U !UP0, `(.L_x_3) ;  /* 0x00000001087c7547 */ /* 0x000ff0000b800000 */
[----:B------:R-:W1:Y:S01]  /*05b0*/  LDC.64 R6, c[0x0][0x388] ;  /* 0x0000e200ff067b82 */ /* 0x000e620000000a00 */
[----:B------:R-:W2:Y:S01]  /*05c0*/  LDCU.64 UR6, c[0x0][0x380] ;  /* 0x00007000ff0677ac */ /* 0x000ea20008000a00 */
[----:B------:R-:W-:Y:S01]  /*05d0*/  IMAD.U32 R9, RZ, RZ, UR4 ;  /* 0x00000004ff097e24 */ /* 0x000fe2000f8e00ff */
[C---:B------:R-:W-:Y:S02]  /*05e0*/  IADD3 R3, PT, PT, R13.reuse, UR4, RZ ;  /* 0x000000040d037c10 */ /* 0x040fe4000fffe0ff */
[----:B------:R-:W-:Y:S01]  /*05f0*/  IADD3 R10, P0, PT, R13, UR4, RZ ;  /* 0x000000040d0a7c10 */ /* 0x000fe2000ff1e0ff */
[----:B------:R-:W-:Y:S01]  /*0600*/  IMAD R9, R9, UR20, R0 ;  /* 0x0000001409097c24 */ /* 0x000fe2000f8e0200 */
[----:B------:R-:W-:Y:S01]  /*0610*/  MOV R11, UR20 ;  /* 0x00000014000b7c02 */ /* 0x000fe20008000f00 */
[----:B------:R-:W3:Y:S01]  /*0620*/  LDC.64 R4, c[0x0][0x380] ;  /* 0x0000e000ff047b82 */ /* 0x000ee20000000a00 */
[----:B------:R-:W-:Y:S01]  /*0630*/  MOV R15, UR20 ;  /* 0x00000014000f7c02 */ /* 0x000fe20008000f00 */
[----:B-1----:R-:W-:Y:S01]  /*0640*/  IMAD.WIDE R6, R9, 0x4, R6 ;  /* 0x0000000409067825 */ /* 0x002fe200078e0206 */
[----:B------:R-:W-:-:S05]  /*0650*/  MOV R9, UR20 ;  /* 0x0000001400097c02 */ /* 0x000fca0008000f00 */
[----:B------:R-:W-:Y:S02]  /*0660*/  IMAD.WIDE R8, R9, 0x4, R6 ;  /* 0x0000000409087825 */ /* 0x000fe400078e0206 */
[----:B0-----:R-:W4:Y:S02]  /*0670*/  LDG.E R6, desc[UR18][R6.64] ;  /* 0x0000001206067981 */ /* 0x001f24000c1e1900 */
[----:B---3--:R-:W-:Y:S01]  /*0680*/  IMAD.WIDE.U32 R4, R3, 0x4, R4 ;  /* 0x0000000403047825 */ /* 0x008fe200078e0004 */
[----:B------:R-:W-:Y:S01]  /*0690*/  IADD3.X R3, PT, PT, RZ, RZ, RZ, P0, !PT ;  /* 0x000000ffff037210 */ /* 0x000fe200007fe4ff */
[----:B------:R-:W3:Y:S01]  /*06a0*/  LDG.E R17, desc[UR18][R8.64] ;  /* 0x0000001208117981 */ /* 0x000ee2000c1e1900 */
[----:B--2---:R-:W-:-:S03]  /*06b0*/  LEA R2, P0, R10, UR6, 0x2 ;  /* 0x000000060a027c11 */ /* 0x004fc6000f8010ff */
[----:B------:R-:W4:Y:S01]  /*06c0*/  LDG.E R5, desc[UR18][R4.64] ;  /* 0x0000001204057981 */ /* 0x000f22000c1e1900 */
[----:B------:R-:W-:Y:S01]  /*06d0*/  LEA.HI.X R3, R10, UR7, R3, 0x2, P0 ;  /* 0x000000070a037c11 */ /* 0x000fe200080f1403 */
[----:B------:R-:W-:-:S04]  /*06e0*/  IMAD.WIDE R10, R11, 0x4, R8 ;  /* 0x000000040b0a7825 */ /* 0x000fc800078e0208 */
[----:B------:R-:W3:Y:S01]  /*06f0*/  LDG.E R16, desc[UR18][R2.64+0x4] ;  /* 0x0000041202107981 */ /* 0x000ee2000c1e1900 */
[----:B------:R-:W-:-:S03]  /*0700*/  IMAD.WIDE R14, R15, 0x4, R10 ;  /* 0x000000040f0e7825 */ /* 0x000fc600078e020a */
[----:B------:R-:W2:Y:S04]  /*0710*/  LDG.E R19, desc[UR18][R10.64] ;  /* 0x000000120a137981 */ /* 0x000ea8000c1e1900 */
[----:B------:R-:W2:Y:S04]  /*0720*/  LDG.E R18, desc[UR18][R2.64+0x8] ;  /* 0x0000081202127981 */ /* 0x000ea8000c1e1900 */
[----:B------:R-:W5:Y:S04]  /*0730*/  LDG.E R20, desc[UR18][R2.64+0xc] ;  /* 0x00000c1202147981 */ /* 0x000f68000c1e1900 */
[----:B------:R-:W5:Y:S01]  /*0740*/  LDG.E R14, desc[UR18][R14.64] ;  /* 0x000000120e0e7981 */ /* 0x000f62000c1e1900 */
[----:B------:R-:W-:Y:S01]  /*0750*/  UIADD3 UR4, UPT, UPT, UR4, 0x4, URZ ;  /* 0x0000000404047890 */ /* 0x000fe2000fffe0ff */
[----:B----4-:R-:W-:-:S04]  /*0760*/  IMAD R5, R5, R6, R12 ;  /* 0x0000000605057224 */ /* 0x010fc800078e020c */
[----:B---3--:R-:W-:-:S04]  /*0770*/  IMAD R5, R16, R17, R5 ;  /* 0x0000001110057224 */ /* 0x008fc800078e0205 */
[----:B--2---:R-:W-:-:S04]  /*0780*/  IMAD R5, R18, R19, R5 ;  /* 0x0000001312057224 */ /* 0x004fc800078e0205 */
[----:B-----5:R-:W-:-:S07]  /*0790*/  IMAD R12, R20, R14, R5 ;  /* 0x0000000e140c7224 */ /* 0x020fce00078e0205 */
.L_x_3:
[----:B------:R-:W-:Y:S05]  /*07a0*/  BRA.U !UP1, `(.L_x_2) ;  /* 0x0000000109a87547 */ /* 0x000fea000b800000 */
[----:B------:R-:W-:Y:S01]  /*07b0*/  UISETP.NE.AND UP0, UPT, UR5, 0x1, UPT ;  /* 0x000000010500788c */ /* 0x000fe2000bf05270 */
[----:B------:R-:W-:Y:S01]  /*07c0*/  MOV R7, UR4 ;  /* 0x0000000400077c02 */ /* 0x000fe20008000f00 */
[----:B------:R-:W-:Y:S02]  /*07d0*/  ULOP3.LUT UR5, UR20, 0x1, URZ, 0xc0, !UPT ;  /* 0x0000000114057892 */ /* 0x000fe4000f8ec0ff */
[----:B------:R-:W-:Y:S02]  /*07e0*/  MOV R15, UR20 ;  /* 0x00000014000f7c02 */ /* 0x000fe40008000f00 */
[----:B------:R-:W-:Y:S01]  /*07f0*/  UISETP.NE.U32.AND UP1, UPT, UR5, 0x1, UPT ;  /* 0x000000010500788c */ /* 0x000fe2000bf25070 */
[----:B------:R-:W-:-:S04]  /*0800*/  PLOP3.LUT P1, PT, PT, PT, UP0, 0x80, 0x8 ;  /* 0x000000000008781c */ /* 0x000fc80003f2f008 */
[----:B------:R-:W1:Y:S01]  /*0810*/  @UP0 LDCU.128 UR8, c[0x0][0x380] ;  /* 0x00007000ff0807ac */ /* 0x000e620008000c00 */
[----:B------:R-:W-:Y:S01]  /*0820*/  PLOP3.LUT P0, PT, PT, PT, UP1, 0x80, 0x8 ;  /* 0x000000000008781c */ /* 0x000fe20003f0f018 */
[----:B------:R-:W2:Y:S04]  /*0830*/  @UP0 LDCU.64 UR6, c[0x0][0x380] ;  /* 0x00007000ff0607ac */ /* 0x000ea80008000a00 */
[----:B------:R-:W3:Y:S03]  /*0840*/  @!UP1 LDCU.128 UR12, c[0x0][0x380] ;  /* 0x00007000ff0c97ac */ /* 0x000ee60008000c00 */
[C---:B------:R-:W-:Y:S02]  /*0850*/  @P1 IADD3 R3, PT, PT, R13.reuse, UR4, RZ ;  /* 0x000000040d031c10 */ /* 0x040fe4000fffe0ff */
[----:B------:R-:W-:Y:S01]  /*0860*/  @P1 IADD3 R6, P2, PT, R13, UR4, RZ ;  /* 0x000000040d061c10 */ /* 0x000fe2000ff5e0ff */
[----:B------:R-:W-:Y:S01]  /*0870*/  @UP0 UIADD3 UR4, UPT, UPT, UR4, 0x2, URZ ;  /* 0x0000000204040890 */ /* 0x000fe2000fffe0ff */
[----:B-1----:R-:W-:Y:S01]  /*0880*/  MOV R11, UR9 ;  /* 0x00000009000b7c02 */ /* 0x002fe20008000f00 */
[----:B------:R-:W-:Y:S01]  /*0890*/  IMAD.U32 R10, RZ, RZ, UR8 ;  /* 0x00000008ff0a7e24 */ /* 0x000fe2000f8e00ff */
[----:B------:R-:W-:-:S02]  /*08a0*/  MOV R4, UR10 ;  /* 0x0000000a00047c02 */ /* 0x000fc40008000f00 */
[----:B------:R-:W-:Y:S01]  /*08b0*/  MOV R5, UR11 ;  /* 0x0000000b00057c02 */ /* 0x000fe20008000f00 */
[----:B------:R-:W-:-:S04]  /*08c0*/  @P1 IMAD.WIDE.U32 R10, R3, 0x4, R10 ;  /* 0x00000004030a1825 */ /* 0x000fc800078e000a */
[----:B------:R-:W-:Y:S01]  /*08d0*/  @P1 IMAD R3, R7, UR20, R0 ;  /* 0x0000001407031c24 */ /* 0x000fe2000f8e0200 */
[----:B------:R-:W-:Y:S01]  /*08e0*/  @P1 IADD3.X R7, PT, PT, RZ, RZ, RZ, P2, !PT ;  /* 0x000000ffff071210 */ /* 0x000fe200017fe4ff */
[----:B------:R-:W-:Y:S01]  /*08f0*/  IMAD.U32 R19, RZ, RZ, UR4 ;  /* 0x00000004ff137e24 */ /* 0x000fe2000f8e00ff */
[C---:B--2---:R-:W-:Y:S01]  /*0900*/  @P1 LEA R2, P2, R6.reuse, UR6, 0x2 ;  /* 0x0000000606021c11 */ /* 0x044fe2000f8410ff */
[----:B------:R-:W-:Y:S01]  /*0910*/  @P1 IMAD.WIDE R4, R3, 0x4, R4 ;  /* 0x0000000403041825 */ /* 0x000fe200078e0204 */
[----:B------:R-:W-:Y:S01]  /*0920*/  @!P0 IADD3 R17, PT, PT, R13, UR4, RZ ;  /* 0x000000040d118c10 */ /* 0x000fe2000fffe0ff */
[----:B0-----:R-:W2:Y:S01]  /*0930*/  @P1 LDG.E R11, desc[UR18][R10.64] ;  /* 0x000000120a0b1981 */ /* 0x001ea2000c1e1900 */
[----:B------:R-:W-:Y:S01]  /*0940*/  @P1 LEA.HI.X R3, R6, UR7, R7, 0x2, P2 ;  /* 0x0000000706031c11 */ /* 0x000fe200090f1407 */
[----:B------:R-:W-:Y:S01]  /*0950*/  @!P0 IMAD R19, R19, UR20, R0 ;  /* 0x0000001413138c24 */ /* 0x000fe2000f8e0200 */
[----:B---3--:R-:W-:Y:S01]  /*0960*/  MOV R6, UR12 ;  /* 0x0000000c00067c02 */ /* 0x008fe20008000f00 */
[----:B------:R-:W-:Y:S01]  /*0970*/  @P1 IMAD.WIDE R14, R15, 0x4, R4 ;  /* 0x000000040f0e1825 */ /* 0x000fe200078e0204 */
[----:B------:R-:W-:Y:S01]  /*0980*/  MOV R7, UR13 ;  /* 0x0000000d00077c02 */ /* 0x000fe20008000f00 */
[----:B------:R-:W2:Y:S01]  /*0990*/  @P1 LDG.E R4, desc[UR18][R4.64] ;  /* 0x0000001204041981 */ /* 0x000ea2000c1e1900 */
[----:B------:R-:W-:-:S02]  /*09a0*/  MOV R8, UR14 ;  /* 0x0000000e00087c02 */ /* 0x000fc40008000f00 */
[----:B------:R-:W-:Y:S01]  /*09b0*/  MOV R9, UR15 ;  /* 0x0000000f00097c02 */ /* 0x000fe20008000f00 */
[----:B------:R-:W-:Y:S01]  /*09c0*/  @!P0 IMAD.WIDE.U32 R6, R17, 0x4, R6 ;  /* 0x0000000411068825 */ /* 0x000fe200078e0006 */
[----:B------:R-:W3:Y:S03]  /*09d0*/  @P1 LDG.E R14, desc[UR18][R14.64] ;  /* 0x000000120e0e1981 */ /* 0x000ee6000c1e1900 */
[----:B------:R-:W-:Y:S01]  /*09e0*/  @!P0 IMAD.WIDE R8, R19, 0x4, R8 ;  /* 0x0000000413088825 */ /* 0x000fe200078e0208 */
[----:B------:R-:W3:Y:S04]  /*09f0*/  @P1 LDG.E R2, desc[UR18][R2.64+0x4] ;  /* 0x0000041202021981 */ /* 0x000ee8000c1e1900 */
[----:B------:R-:W4:Y:S04]  /*0a00*/  @!P0 LDG.E R7, desc[UR18][R6.64] ;  /* 0x0000001206078981 */ /* 0x000f28000c1e1900 */
[----:B------:R-:W4:Y:S01]  /*0a10*/  @!P0 LDG.E R8, desc[UR18][R8.64] ;  /* 0x0000001208088981 */ /* 0x000f22000c1e1900 */
[----:B--2---:R-:W-:-:S04]  /*0a20*/  @P1 IMAD R11, R11, R4, R12 ;  /* 0x000000040b0b1224 */ /* 0x004fc800078e020c */
[----:B---3--:R-:W-:-:S04]  /*0a30*/  @P1 IMAD R12, R2, R14, R11 ;  /* 0x0000000e020c1224 */ /* 0x008fc800078e020b */
[----:B----4-:R-:W-:-:S07]  /*0a40*/  @!P0 IMAD R12, R7, R8, R12 ;  /* 0x00000008070c8224 */ /* 0x010fce00078e020c */
.L_x_2:
[----:B------:R-:W1:Y:S01]  /*0a50*/  LDC.64 R2, c[0x0][0x390] ;  /* 0x0000e400ff027b82 */ /* 0x000e620000000a00 */
[----:B------:R-:W-:-:S05]  /*0a60*/  IADD3 R13, PT, PT, R0, R13, RZ ;  /* 0x0000000d000d7210 */ /* 0x000fca0007ffe0ff */
[----:B-1----:R-:W-:-:S05]  /*0a70*/  IMAD.WIDE R2, R13, 0x4, R2 ;  /* 0x000000040d027825 */ /* 0x002fca00078e0202 */
[----:B0-----:R-:W-:Y:S01]  /*0a80*/  STG.E desc[UR18][R2.64], R12 ;  /* 0x0000000c02007986 */ /* 0x001fe2000c101912 */
[----:B------:R-:W-:Y:S05]  /*0a90*/  EXIT ;  /* 0x000000000000794d */ /* 0x000fea0003800000 */
.L_x_4:
[----:B------:R-:W-:-:S00]  /*0aa0*/  BRA `(.L_x_4) ;  /* 0xfffffffc00fc7947 */ /* 0x000fc0000383ffff */
[----:B------:R-:W-:-:S00]  /*0ab0*/  NOP ;  /* 0x0000000000007918 */ /* 0x000fc00000000000 */
        /* <DEDUP_REMOVED lines=12> */
.L_x_5:


//--------------------- .nv.shared.reserved.0     --------------------------
	.section	.nv.shared.reserved.0,"aw",@nobits
	.weak		__nv_reservedSMEM_offset_0_alias
	.size		__nv_reservedSMEM_offset_0_alias, 0, 64
	.other		__nv_reservedSMEM_offset_0_alias,@"STO_CUDA_RESERVED_SHARED STV_DEFAULT"
__nv_reservedSMEM_offset_0_alias:
	.zero		0
	.zero		64


//--------------------- .nv.constant0._Z12matrixMulGPUPiS_S_i --------------------------
	.section	.nv.constant0._Z12matrixMulGPUPiS_S_i,"a",@progbits
	.sectionflags	@""
	.align	4
.nv.constant0._Z12matrixMulGPUPiS_S_i:
	.zero		924


//--------------------- SYMBOLS --------------------------

	.type		.nv.reservedSmem.offset0,@object
	.size		.nv.reservedSmem.offset0,0x4
